	.headerflags	@"EF_CUDA_TEXMODE_UNIFIED EF_CUDA_64BIT_ADDRESS EF_CUDA_SM86 EF_CUDA_VIRTUAL_SM(EF_CUDA_SM86)"
	.elftype	@"ET_EXEC"


//--------------------- .nv.info                  --------------------------
	.section	.nv.info,"",@"SHT_CUDA_INFO"
	.align	4


	//----- nvinfo : EIATTR_REGCOUNT
	.align		4
        /*0000*/ 	.byte	0x04, 0x2f
        /*0002*/ 	.short	(.L_1 - .L_0)
	.align		4
.L_0:
        /*0004*/ 	.word	index@(triton_)
        /*0008*/ 	.word	0x00000016


	//----- nvinfo : EIATTR_MIN_STACK_SIZE
	.align		4
.L_1:
        /*000c*/ 	.byte	0x04, 0x12
        /*000e*/ 	.short	(.L_3 - .L_2)
	.align		4
.L_2:
        /*0010*/ 	.word	index@(triton_)
        /*0014*/ 	.word	0x00000000


	//----- nvinfo : EIATTR_FRAME_SIZE
	.align		4
.L_3:
        /*0018*/ 	.byte	0x04, 0x11
        /*001a*/ 	.short	(.L_5 - .L_4)
	.align		4
.L_4:
        /*001c*/ 	.word	index@(triton_)
        /*0020*/ 	.word	0x00000000


	//----- nvinfo : EIATTR_MIN_STACK_SIZE
	.align		4
.L_5:
        /*0024*/ 	.byte	0x04, 0x12
        /*0026*/ 	.short	(.L_7 - .L_6)
	.align		4
.L_6:
        /*0028*/ 	.word	index@(triton_)
        /*002c*/ 	.word	0x00000000
.L_7:


//--------------------- .nv.info.triton_          --------------------------
	.section	.nv.info.triton_,"",@"SHT_CUDA_INFO"
	.sectionflags	@""
	.align	4


	//----- nvinfo : EIATTR_CUDA_API_VERSION
	.align		4
        /*0000*/ 	.byte	0x04, 0x37
        /*0002*/ 	.short	(.L_9 - .L_8)
.L_8:
        /*0004*/ 	.word	0x0000007c


	//----- nvinfo : EIATTR_SW2861232_WAR
	.align		4
.L_9:
        /*0008*/ 	.byte	0x01, 0x35
	.zero		2


	//----- nvinfo : EIATTR_PARAM_CBANK
	.align		4
        /*000c*/ 	.byte	0x04, 0x0a
        /*000e*/ 	.short	(.L_11 - .L_10)
	.align		4
.L_10:
        /*0010*/ 	.word	index@(.nv.constant0.triton_)
        /*0014*/ 	.short	0x0160
        /*0016*/ 	.short	0x0050


	//----- nvinfo : EIATTR_CBANK_PARAM_SIZE
	.align		4
.L_11:
        /*0018*/ 	.byte	0x03, 0x19
        /*001a*/ 	.short	0x0050


	//----- nvinfo : EIATTR_KPARAM_INFO
	.align		4
        /*001c*/ 	.byte	0x04, 0x17
        /*001e*/ 	.short	(.L_13 - .L_12)
.L_12:
        /*0020*/ 	.word	0x00000000
        /*0024*/ 	.short	0x0009
        /*0026*/ 	.short	0x0048
        /*0028*/ 	.byte	0x00, 0xf4, 0x21, 0x00


	//----- nvinfo : EIATTR_KPARAM_INFO
	.align		4
.L_13:
        /*002c*/ 	.byte	0x04, 0x17
        /*002e*/ 	.short	(.L_15 - .L_14)
.L_14:
        /*0030*/ 	.word	0x00000000
        /*0034*/ 	.short	0x0008
        /*0036*/ 	.short	0x0040
        /*0038*/ 	.byte	0x00, 0xf0, 0x11, 0x00


	//----- nvinfo : EIATTR_KPARAM_INFO
	.align		4
.L_15:
        /*003c*/ 	.byte	0x04, 0x17
        /*003e*/ 	.short	(.L_17 - .L_16)
.L_16:
        /*0040*/ 	.word	0x00000000
        /*0044*/ 	.short	0x0007
        /*0046*/ 	.short	0x0038
        /*0048*/ 	.byte	0x00, 0xf4, 0x21, 0x00


	//----- nvinfo : EIATTR_KPARAM_INFO
	.align		4
.L_17:
        /*004c*/ 	.byte	0x04, 0x17
        /*004e*/ 	.short	(.L_19 - .L_18)
.L_18:
        /*0050*/ 	.word	0x00000000
        /*0054*/ 	.short	0x0006
        /*0056*/ 	.short	0x0030
        /*0058*/ 	.byte	0x00, 0xf4, 0x21, 0x00


	//----- nvinfo : EIATTR_KPARAM_INFO
	.align		4
.L_19:
        /*005c*/ 	.byte	0x04, 0x17
        /*005e*/ 	.short	(.L_21 - .L_20)
.L_20:
        /*0060*/ 	.word	0x00000000
        /*0064*/ 	.short	0x0005
        /*0066*/ 	.short	0x0028
        /*0068*/ 	.byte	0x00, 0xf4, 0x21, 0x00


	//----- nvinfo : EIATTR_KPARAM_INFO
	.align		4
.L_21:
        /*006c*/ 	.byte	0x04, 0x17
        /*006e*/ 	.short	(.L_23 - .L_22)
.L_22:
        /*0070*/ 	.word	0x00000000
        /*0074*/ 	.short	0x0004
        /*0076*/ 	.short	0x0020
        /*0078*/ 	.byte	0x00, 0xf4, 0x21, 0x00


	//----- nvinfo : EIATTR_KPARAM_INFO
	.align		4
.L_23:
        /*007c*/ 	.byte	0x04, 0x17
        /*007e*/ 	.short	(.L_25 - .L_24)
.L_24:
        /*0080*/ 	.word	0x00000000
        /*0084*/ 	.short	0x0003
        /*0086*/ 	.short	0x0018
        /*0088*/ 	.byte	0x00, 0xf4, 0x21, 0x00


	//----- nvinfo : EIATTR_KPARAM_INFO
	.align		4
.L_25:
        /*008c*/ 	.byte	0x04, 0x17
        /*008e*/ 	.short	(.L_27 - .L_26)
.L_26:
        /*0090*/ 	.word	0x00000000
        /*0094*/ 	.short	0x0002
        /*0096*/ 	.short	0x0010
        /*0098*/ 	.byte	0x00, 0xf4, 0x21, 0x00


	//----- nvinfo : EIATTR_KPARAM_INFO
	.align		4
.L_27:
        /*009c*/ 	.byte	0x04, 0x17
        /*009e*/ 	.short	(.L_29 - .L_28)
.L_28:
        /*00a0*/ 	.word	0x00000000
        /*00a4*/ 	.short	0x0001
        /*00a6*/ 	.short	0x0008
        /*00a8*/ 	.byte	0x00, 0xf4, 0x21, 0x00


	//----- nvinfo : EIATTR_KPARAM_INFO
	.align		4
.L_29:
        /*00ac*/ 	.byte	0x04, 0x17
        /*00ae*/ 	.short	(.L_31 - .L_30)
.L_30:
        /*00b0*/ 	.word	0x00000000
        /*00b4*/ 	.short	0x0000
        /*00b6*/ 	.short	0x0000
        /*00b8*/ 	.byte	0x00, 0xf4, 0x21, 0x00


	//----- nvinfo : EIATTR_MAXREG_COUNT
	.align		4
.L_31:
        /*00bc*/ 	.byte	0x03, 0x1b
        /*00be*/ 	.short	0x00ff


	//----- nvinfo : EIATTR_EXIT_INSTR_OFFSETS
	.align		4
        /*00c0*/ 	.byte	0x04, 0x1c
        /*00c2*/ 	.short	(.L_33 - .L_32)


	//   ....[0]....
.L_32:
        /*00c4*/ 	.word	0x00000380


	//----- nvinfo : EIATTR_REQNTID
	.align		4
.L_33:
        /*00c8*/ 	.byte	0x04, 0x10
        /*00ca*/ 	.short	(.L_35 - .L_34)
.L_34:
        /*00cc*/ 	.word	0x00000100
        /*00d0*/ 	.word	0x00000001
        /*00d4*/ 	.word	0x00000001
.L_35:


//--------------------- .nv.callgraph             --------------------------
	.section	.nv.callgraph,"",@"SHT_CUDA_CALLGRAPH"
	.align	4
	.sectionentsize	8
	.align		4
        /*0000*/ 	.word	0x00000000
	.align		4
        /*0004*/ 	.word	0xffffffff
	.align		4
        /*0008*/ 	.word	0x00000000
	.align		4
        /*000c*/ 	.word	0xfffffffe
	.align		4
        /*0010*/ 	.word	0x00000000
	.align		4
        /*0014*/ 	.word	0xfffffffd
	.align		4
        /*0018*/ 	.word	0x00000000
	.align		4
        /*001c*/ 	.word	0xfffffffc


//--------------------- .nv.rel.action            --------------------------
	.section	.nv.rel.action,"",@"SHT_CUDA_RELOCINFO"
	.align	8
	.sectionentsize	8
        /*0000*/ 	.byte	0x73, 0x00, 0x00, 0x00, 0x00, 0x00, 0x00, 0x00, 0x00, 0x00, 0x00, 0x11, 0x25, 0x00, 0x05, 0x36


//--------------------- .nv.constant0.triton_     --------------------------
	.section	.nv.constant0.triton_,"a",@progbits
	.sectionflags	@""
	.align	4
.nv.constant0.triton_:
	.zero		432


//--------------------- .text.triton_             --------------------------
	.section	.text.triton_,"ax",@progbits
	.sectioninfo	@"SHI_REGISTERS=22"
	.align	128
        .global         triton_
        .type           triton_,@function
        .size           triton_,(.L_x_1 - triton_)
        .other          triton_,@"STO_CUDA_ENTRY STV_DEFAULT"
triton_:
.text.triton_:
[----:B------:R-:W-:Y:S02]  /*0000*/  IMAD.MOV.U32 R1, RZ, RZ, c[0x0][0x28] ;  /* 0x00000a00ff017624 */ /* 0x000fe400078e00ff */
[----:B------:R-:W0:Y:S01]  /*0010*/  S2R R0, SR_TID.X ;  /* 0x0000000000007919 */ /* 0x000e220000002100 */
[----:B------:R-:W-:Y:S01]  /*0020*/  MOV R17, 0x2 ;  /* 0x0000000200117802 */ /* 0x000fe20000000f00 */
[----:B------:R-:W-:Y:S02]  /*0030*/  ULDC.64 UR4, c[0x0][0x118] ;  /* 0x0000460000047ab9 */ /* 0x000fe40000000a00 */
[----:B------:R-:W1:Y:S01]  /*0040*/  S2R R3, SR_CTAID.X ;  /* 0x0000000000037919 */ /* 0x000e620000002500 */
[----:B0-----:R-:W-:-:S05]  /*0050*/  LOP3.LUT R0, R0, 0xff, RZ, 0xc0, !PT ;  /* 0x000000ff00007812 */ /* 0x001fca00078ec0ff */
[----:B-1----:R-:W-:-:S04]  /*0060*/  IMAD R0, R3, 0x100, R0 ;  /* 0x0000010003007824 */ /* 0x002fc800078e0200 */
[----:B------:R-:W-:-:S05]  /*0070*/  IMAD.HI R2, R0, 0x2aaaaaab, RZ ;  /* 0x2aaaaaab00027827 */ /* 0x000fca00078e02ff */
[----:B------:R-:W-:-:S04]  /*0080*/  SHF.R.U32.HI R3, RZ, 0x1f, R2 ;  /* 0x0000001fff037819 */ /* 0x000fc80000011602 */
[----:B------:R-:W-:-:S05]  /*0090*/  LEA.HI.SX32 R7, R2, R3, 0x17 ;  /* 0x0000000302077211 */ /* 0x000fca00078fbaff */
[----:B------:R-:W-:-:S04]  /*00a0*/  IMAD.WIDE R2, R7, R17, c[0x0][0x180] ;  /* 0x0000600007027625 */ /* 0x000fc800078e0211 */
[CC--:B------:R-:W-:Y:S01]  /*00b0*/  IMAD.WIDE R4, R7.reuse, R17.reuse, c[0x0][0x188] ;  /* 0x0000620007047625 */ /* 0x0c0fe200078e0211 */
[----:B------:R0:W2:Y:S04]  /*00c0*/  LDG.E.EL.U16 R15, [R2.64] ;  /* 0x00000004020f7981 */ /* 0x0000a8000c2e1500 */
[----:B------:R1:W3:Y:S01]  /*00d0*/  LDG.E.EL.U16 R16, [R4.64] ;  /* 0x0000000404107981 */ /* 0x0002e2000c2e1500 */
[----:B------:R-:W-:Y:S02]  /*00e0*/  IMAD R12, R7, -0xc00, R0 ;  /* 0xfffff400070c7824 */ /* 0x000fe400078e0200 */
[----:B------:R-:W-:Y:S02]  /*00f0*/  IMAD.MOV.U32 R19, RZ, RZ, 0x4 ;  /* 0x00000004ff137424 */ /* 0x000fe400078e00ff */
[C---:B------:R-:W-:Y:S01]  /*0100*/  IMAD.WIDE R10, R12.reuse, R17, c[0x0][0x190] ;  /* 0x000064000c0a7625 */ /* 0x040fe200078e0211 */
[----:B------:R-:W-:-:S03]  /*0110*/  IADD3 R14, R12, 0x3c00, RZ ;  /* 0x00003c000c0e7810 */ /* 0x000fc60007ffe0ff */
[----:B------:R-:W-:Y:S02]  /*0120*/  IMAD.WIDE R8, R0, R19, c[0x0][0x178] ;  /* 0x00005e0000087625 */ /* 0x000fe400078e0213 */
[----:B------:R-:W4:Y:S02]  /*0130*/  LDG.E.EL.U16 R10, [R10.64] ;  /* 0x000000040a0a7981 */ /* 0x000f24000c2e1500 */
[-C--:B------:R-:W-:Y:S02]  /*0140*/  IMAD.WIDE.U32 R6, R14, R17.reuse, c[0x0][0x170] ;  /* 0x00005c000e067625 */ /* 0x080fe400078e0011 */
[----:B------:R3:W5:Y:S02]  /*0150*/  LDG.E R8, [R8.64] ;  /* 0x0000000408087981 */ /* 0x000764000c1e1900 */
[----:B------:R-:W-:Y:S02]  /*0160*/  IMAD.WIDE R12, R12, R17, c[0x0][0x198] ;  /* 0x000066000c0c7625 */ /* 0x000fe400078e0211 */
[----:B------:R-:W4:Y:S02]  /*0170*/  LDG.E.EL.U16 R6, [R6.64] ;  /* 0x0000000406067981 */ /* 0x000f24000c2e1500 */
[----:B-1----:R-:W-:-:S02]  /*0180*/  IMAD.WIDE.U32 R4, R14, R19, c[0x0][0x168] ;  /* 0x00005a000e047625 */ /* 0x002fc400078e0013 */
[----:B------:R-:W4:Y:S02]  /*0190*/  LDG.E.EL.U16 R12, [R12.64] ;  /* 0x000000040c0c7981 */ /* 0x000f24000c2e1500 */
[----:B0-----:R-:W-:Y:S02]  /*01a0*/  IMAD.WIDE R2, R0, R17, c[0x0][0x160] ;  /* 0x0000580000027625 */ /* 0x001fe400078e0211 */
[----:B------:R0:W4:Y:S04]  /*01b0*/  LDG.E.EL R4, [R4.64] ;  /* 0x0000000404047981 */ /* 0x000128000c2e1900 */
[----:B------:R-:W4:Y:S01]  /*01c0*/  LDG.E.U16 R0, [R2.64] ;  /* 0x0000000402007981 */ /* 0x000f22000c1e1500 */
[----:B--2---:R-:W-:-:S04]  /*01d0*/  SHF.L.U32 R14, R15, 0x10, RZ ;  /* 0x000000100f0e7819 */ /* 0x004fc800000006ff */
[----:B------:R-:W-:Y:S01]  /*01e0*/  FSETP.GE.AND P0, PT, R14, RZ, PT ;  /* 0x000000ff0e00720b */ /* 0x000fe20003f06000 */
[----:B---3--:R-:W-:-:S03]  /*01f0*/  IMAD.U32 R9, R16, 0x10000, RZ ;  /* 0x0001000010097824 */ /* 0x008fc600078e00ff */
[----:B------:R-:W-:Y:S02]  /*0200*/  SEL R15, R15, RZ, !P0 ;  /* 0x000000ff0f0f7207 */ /* 0x000fe40004000000 */
[----:B------:R-:W-:Y:S02]  /*0210*/  FSETP.GTU.AND P0, PT, R9, RZ, PT ;  /* 0x000000ff0900720b */ /* 0x000fe40003f0c000 */
[----:B------:R-:W-:Y:S02]  /*0220*/  SHF.L.U32 R15, R15, 0x10, RZ ;  /* 0x000000100f0f7819 */ /* 0x000fe400000006ff */
[----:B------:R-:W-:-:S03]  /*0230*/  SEL R16, R16, RZ, P0 ;  /* 0x000000ff10107207 */ /* 0x000fc60000000000 */
[----:B------:R-:W-:Y:S02]  /*0240*/  FADD R15, RZ, -R15 ;  /* 0x8000000fff0f7221 */ /* 0x000fe40000000000 */
[----:B------:R-:W-:-:S05]  /*0250*/  IMAD.U32 R16, R16, 0x10000, RZ ;  /* 0x0001000010107824 */ /* 0x000fca00078e00ff */
[C---:B------:R-:W-:Y:S02]  /*0260*/  FSETP.GT.AND P0, PT, R15.reuse, R16, PT ;  /* 0x000000100f00720b */ /* 0x040fe40003f04000 */
[----:B------:R-:W-:-:S11]  /*0270*/  FSETP.NAN.AND P1, PT, R15, R15, PT ;  /* 0x0000000f0f00720b */ /* 0x000fd60003f28000 */
[----:B------:R-:W-:-:S05]  /*0280*/  @!P0 FSEL R15, R15, R16, P1 ;  /* 0x000000100f0f8208 */ /* 0x000fca0000800000 */
[----:B------:R-:W-:-:S05]  /*0290*/  FMUL R15, R15, 0.0078740157186985015869 ;  /* 0x3c0102040f0f7820 */ /* 0x000fca0000400000 */
[C---:B------:R-:W-:Y:S02]  /*02a0*/  FSETP.GT.AND P0, PT, R15.reuse, 9.9999997473787516356e-06, PT ;  /* 0x3727c5ac0f00780b */ /* 0x040fe40003f04000 */
[----:B------:R-:W-:Y:S02]  /*02b0*/  FSETP.NAN.AND P1, PT, R15, R15, PT ;  /* 0x0000000f0f00720b */ /* 0x000fe40003f28000 */
[----:B-----5:R-:W-:Y:S01]  /*02c0*/  I2FP.F32.S32 R8, R8 ;  /* 0x0000000800087245 */ /* 0x020fe20000201400 */
[----:B----4-:R-:W-:Y:S01]  /*02d0*/  IMAD.U32 R10, R10, 0x10000, RZ ;  /* 0x000100000a0a7824 */ /* 0x010fe200078e00ff */
[----:B0-----:R-:W-:Y:S02]  /*02e0*/  SHF.L.U32 R5, R6, 0x10, RZ ;  /* 0x0000001006057819 */ /* 0x001fe400000006ff */
[----:B------:R-:W-:-:S05]  /*02f0*/  SHF.L.U32 R7, R12, 0x10, RZ ;  /* 0x000000100c077819 */ /* 0x000fca00000006ff */
[----:B------:R-:W-:Y:S01]  /*0300*/  @!P0 FSEL R15, R15, 9.9999997473787516356e-06, P1 ;  /* 0x3727c5ac0f0f8808 */ /* 0x000fe20000800000 */
[----:B------:R-:W-:Y:S01]  /*0310*/  FADD R4, R4, R5 ;  /* 0x0000000504047221 */ /* 0x000fe20000000000 */
[----:B------:R-:W-:-:S03]  /*0320*/  SHF.L.U32 R0, R0, 0x10, RZ ;  /* 0x0000001000007819 */ /* 0x000fc600000006ff */
[----:B------:R-:W-:-:S04]  /*0330*/  FMUL R15, R8, R15 ;  /* 0x0000000f080f7220 */ /* 0x000fc80000400000 */
[----:B------:R-:W-:-:S04]  /*0340*/  FFMA R7, R10, R15, R7 ;  /* 0x0000000f0a077223 */ /* 0x000fc80000000007 */
[----:B------:R-:W-:-:S05]  /*0350*/  FFMA R0, R7, R4, R0 ;  /* 0x0000000407007223 */ /* 0x000fca0000000000 */
[----:B------:R-:W-:-:S05]  /*0360*/  F2FP.BF16.PACK_AB R0, RZ, R0 ;  /* 0x00000000ff00723e */ /* 0x000fca00000010ff */
[----:B------:R-:W-:Y:S01]  /*0370*/  STG.E.U16 [R2.64], R0 ;  /* 0x0000000002007986 */ /* 0x000fe2000c101504 */
[----:B------:R-:W-:Y:S05]  /*0380*/  EXIT ;  /* 0x000000000000794d */ /* 0x000fea0003800000 */
.L_x_0:
[----:B------:R-:W-:-:S00]  /*0390*/  BRA `(.L_x_0) ;  /* 0xfffffff000007947 */ /* 0x000fc0000383ffff */
[----:B------:R-:W-:-:S00]  /*03a0*/  NOP ;  /* 0x0000000000007918 */ /* 0x000fc00000000000 */
        /* <DEDUP_REMOVED lines=13> */
.L_x_1:
